	.headerflags	@"EF_CUDA_TEXMODE_UNIFIED EF_CUDA_64BIT_ADDRESS EF_CUDA_ACCELERATORS EF_CUDA_SM90 EF_CUDA_VIRTUAL_SM(EF_CUDA_SM90)"
	.elftype	@"ET_EXEC"


//--------------------- .nv.info                  --------------------------
	.section	.nv.info,"",@"SHT_CUDA_INFO"
	.align	4


	//----- nvinfo : EIATTR_REGCOUNT
	.align		4
        /*0000*/ 	.byte	0x04, 0x2f
        /*0002*/ 	.short	(.L_3 - .L_2)
	.align		4
.L_2:
        /*0004*/ 	.word	index@(triton_poi_fused__native_batch_norm_legit_no_training_add_convolution_relu_11)
        /*0008*/ 	.word	0x00000040


	//----- nvinfo : EIATTR_MIN_STACK_SIZE
	.align		4
.L_3:
        /*000c*/ 	.byte	0x04, 0x12
        /*000e*/ 	.short	(.L_5 - .L_4)
	.align		4
.L_4:
        /*0010*/ 	.word	index@(triton_poi_fused__native_batch_norm_legit_no_training_add_convolution_relu_11)
        /*0014*/ 	.word	0x00000000


	//----- nvinfo : EIATTR_FRAME_SIZE
	.align		4
.L_5:
        /*0018*/ 	.byte	0x04, 0x11
        /*001a*/ 	.short	(.L_7 - .L_6)
	.align		4
.L_6:
        /*001c*/ 	.word	index@(triton_poi_fused__native_batch_norm_legit_no_training_add_convolution_relu_11)
        /*0020*/ 	.word	0x00000000


	//----- nvinfo : EIATTR_MIN_STACK_SIZE
	.align		4
.L_7:
        /*0024*/ 	.byte	0x04, 0x12
        /*0026*/ 	.short	(.L_9 - .L_8)
	.align		4
.L_8:
        /*0028*/ 	.word	index@(triton_poi_fused__native_batch_norm_legit_no_training_add_convolution_relu_11)
        /*002c*/ 	.word	0x00000000
.L_9:


//--------------------- .nv.info.triton_poi_fused__native_batch_norm_legit_no_training_add_convolution_relu_11 --------------------------
	.section	.nv.info.triton_poi_fused__native_batch_norm_legit_no_training_add_convolution_relu_11,"",@"SHT_CUDA_INFO"
	.sectionflags	@""
	.align	4


	//----- nvinfo : EIATTR_CUDA_API_VERSION
	.align		4
        /*0000*/ 	.byte	0x04, 0x37
        /*0002*/ 	.short	(.L_11 - .L_10)
.L_10:
        /*0004*/ 	.word	0x0000007c


	//----- nvinfo : EIATTR_KPARAM_INFO
	.align		4
.L_11:
        /*0008*/ 	.byte	0x04, 0x17
        /*000a*/ 	.short	(.L_13 - .L_12)
.L_12:
        /*000c*/ 	.word	0x00000000
        /*0010*/ 	.short	0x000d
        /*0012*/ 	.short	0x0068
        /*0014*/ 	.byte	0x00, 0xf0, 0x11, 0x00


	//----- nvinfo : EIATTR_KPARAM_INFO
	.align		4
.L_13:
        /*0018*/ 	.byte	0x04, 0x17
        /*001a*/ 	.short	(.L_15 - .L_14)
.L_14:
        /*001c*/ 	.word	0x00000000
        /*0020*/ 	.short	0x000c
        /*0022*/ 	.short	0x0060
        /*0024*/ 	.byte	0x00, 0xf4, 0x21, 0x00


	//----- nvinfo : EIATTR_KPARAM_INFO
	.align		4
.L_15:
        /*0028*/ 	.byte	0x04, 0x17
        /*002a*/ 	.short	(.L_17 - .L_16)
.L_16:
        /*002c*/ 	.word	0x00000000
        /*0030*/ 	.short	0x000b
        /*0032*/ 	.short	0x0058
        /*0034*/ 	.byte	0x00, 0xf4, 0x21, 0x00


	//----- nvinfo : EIATTR_KPARAM_INFO
	.align		4
.L_17:
        /*0038*/ 	.byte	0x04, 0x17
        /*003a*/ 	.short	(.L_19 - .L_18)
.L_18:
        /*003c*/ 	.word	0x00000000
        /*0040*/ 	.short	0x000a
        /*0042*/ 	.short	0x0050
        /*0044*/ 	.byte	0x00, 0xf4, 0x21, 0x00


	//----- nvinfo : EIATTR_KPARAM_INFO
	.align		4
.L_19:
        /*0048*/ 	.byte	0x04, 0x17
        /*004a*/ 	.short	(.L_21 - .L_20)
.L_20:
        /*004c*/ 	.word	0x00000000
        /*0050*/ 	.short	0x0009
        /*0052*/ 	.short	0x0048
        /*0054*/ 	.byte	0x00, 0xf4, 0x21, 0x00


	//----- nvinfo : EIATTR_KPARAM_INFO
	.align		4
.L_21:
        /*0058*/ 	.byte	0x04, 0x17
        /*005a*/ 	.short	(.L_23 - .L_22)
.L_22:
        /*005c*/ 	.word	0x00000000
        /*0060*/ 	.short	0x0008
        /*0062*/ 	.short	0x0040
        /*0064*/ 	.byte	0x00, 0xf4, 0x21, 0x00


	//----- nvinfo : EIATTR_KPARAM_INFO
	.align		4
.L_23:
        /*0068*/ 	.byte	0x04, 0x17
        /*006a*/ 	.short	(.L_25 - .L_24)
.L_24:
        /*006c*/ 	.word	0x00000000
        /*0070*/ 	.short	0x0007
        /*0072*/ 	.short	0x0038
        /*0074*/ 	.byte	0x00, 0xf4, 0x21, 0x00


	//----- nvinfo : EIATTR_KPARAM_INFO
	.align		4
.L_25:
        /*0078*/ 	.byte	0x04, 0x17
        /*007a*/ 	.short	(.L_27 - .L_26)
.L_26:
        /*007c*/ 	.word	0x00000000
        /*0080*/ 	.short	0x0006
        /*0082*/ 	.short	0x0030
        /*0084*/ 	.byte	0x00, 0xf4, 0x21, 0x00


	//----- nvinfo : EIATTR_KPARAM_INFO
	.align		4
.L_27:
        /*0088*/ 	.byte	0x04, 0x17
        /*008a*/ 	.short	(.L_29 - .L_28)
.L_28:
        /*008c*/ 	.word	0x00000000
        /*0090*/ 	.short	0x0005
        /*0092*/ 	.short	0x0028
        /*0094*/ 	.byte	0x00, 0xf4, 0x21, 0x00


	//----- nvinfo : EIATTR_KPARAM_INFO
	.align		4
.L_29:
        /*0098*/ 	.byte	0x04, 0x17
        /*009a*/ 	.short	(.L_31 - .L_30)
.L_30:
        /*009c*/ 	.word	0x00000000
        /*00a0*/ 	.short	0x0004
        /*00a2*/ 	.short	0x0020
        /*00a4*/ 	.byte	0x00, 0xf4, 0x21, 0x00


	//----- nvinfo : EIATTR_KPARAM_INFO
	.align		4
.L_31:
        /*00a8*/ 	.byte	0x04, 0x17
        /*00aa*/ 	.short	(.L_33 - .L_32)
.L_32:
        /*00ac*/ 	.word	0x00000000
        /*00b0*/ 	.short	0x0003
        /*00b2*/ 	.short	0x0018
        /*00b4*/ 	.byte	0x00, 0xf4, 0x21, 0x00


	//----- nvinfo : EIATTR_KPARAM_INFO
	.align		4
.L_33:
        /*00b8*/ 	.byte	0x04, 0x17
        /*00ba*/ 	.short	(.L_35 - .L_34)
.L_34:
        /*00bc*/ 	.word	0x00000000
        /*00c0*/ 	.short	0x0002
        /*00c2*/ 	.short	0x0010
        /*00c4*/ 	.byte	0x00, 0xf4, 0x21, 0x00


	//----- nvinfo : EIATTR_KPARAM_INFO
	.align		4
.L_35:
        /*00c8*/ 	.byte	0x04, 0x17
        /*00ca*/ 	.short	(.L_37 - .L_36)
.L_36:
        /*00cc*/ 	.word	0x00000000
        /*00d0*/ 	.short	0x0001
        /*00d2*/ 	.short	0x0008
        /*00d4*/ 	.byte	0x00, 0xf4, 0x21, 0x00


	//----- nvinfo : EIATTR_KPARAM_INFO
	.align		4
.L_37:
        /*00d8*/ 	.byte	0x04, 0x17
        /*00da*/ 	.short	(.L_39 - .L_38)
.L_38:
        /*00dc*/ 	.word	0x00000000
        /*00e0*/ 	.short	0x0000
        /*00e2*/ 	.short	0x0000
        /*00e4*/ 	.byte	0x00, 0xf4, 0x21, 0x00


	//----- nvinfo : EIATTR_SPARSE_MMA_MASK
	.align		4
.L_39:
        /*00e8*/ 	.byte	0x03, 0x50
        /*00ea*/ 	.short	0x0000


	//----- nvinfo : EIATTR_MAXREG_COUNT
	.align		4
        /*00ec*/ 	.byte	0x03, 0x1b
        /*00ee*/ 	.short	0x00ff


	//----- nvinfo : EIATTR_EXIT_INSTR_OFFSETS
	.align		4
        /*00f0*/ 	.byte	0x04, 0x1c
        /*00f2*/ 	.short	(.L_41 - .L_40)


	//   ....[0]....
.L_40:
        /*00f4*/ 	.word	0x000015b0


	//----- nvinfo : EIATTR_REQNTID
	.align		4
.L_41:
        /*00f8*/ 	.byte	0x04, 0x10
        /*00fa*/ 	.short	(.L_43 - .L_42)
.L_42:
        /*00fc*/ 	.word	0x00000080
        /*0100*/ 	.word	0x00000001
        /*0104*/ 	.word	0x00000001


	//----- nvinfo : EIATTR_CBANK_PARAM_SIZE
	.align		4
.L_43:
        /*0108*/ 	.byte	0x03, 0x19
        /*010a*/ 	.short	0x006c


	//----- nvinfo : EIATTR_PARAM_CBANK
	.align		4
        /*010c*/ 	.byte	0x04, 0x0a
        /*010e*/ 	.short	(.L_45 - .L_44)
	.align		4
.L_44:
        /*0110*/ 	.word	index@(.nv.constant0.triton_poi_fused__native_batch_norm_legit_no_training_add_convolution_relu_11)
        /*0114*/ 	.short	0x0210
        /*0116*/ 	.short	0x006c


	//----- nvinfo : EIATTR_SW_WAR
	.align		4
.L_45:
        /*0118*/ 	.byte	0x04, 0x36
        /*011a*/ 	.short	(.L_47 - .L_46)
.L_46:
        /*011c*/ 	.word	0x00000008
.L_47:


//--------------------- .nv.callgraph             --------------------------
	.section	.nv.callgraph,"",@"SHT_CUDA_CALLGRAPH"
	.align	4
	.sectionentsize	8
	.align		4
        /*0000*/ 	.word	0x00000000
	.align		4
        /*0004*/ 	.word	0xffffffff
	.align		4
        /*0008*/ 	.word	0x00000000
	.align		4
        /*000c*/ 	.word	0xfffffffe
	.align		4
        /*0010*/ 	.word	0x00000000
	.align		4
        /*0014*/ 	.word	0xfffffffd
	.align		4
        /*0018*/ 	.word	0x00000000
	.align		4
        /*001c*/ 	.word	0xfffffffc


//--------------------- .nv.constant4             --------------------------
	.section	.nv.constant4,"a",@progbits
	.align	8
	.align		8
.nv.constant4:
        /*0000*/ 	.dword	_$_str
	.align		8
        /*0008*/ 	.dword	_$_str_$_2


//--------------------- .text.triton_poi_fused__native_batch_norm_legit_no_training_add_convolution_relu_11 --------------------------
	.section	.text.triton_poi_fused__native_batch_norm_legit_no_training_add_convolution_relu_11,"ax",@progbits
	.align	128
        .global         triton_poi_fused__native_batch_norm_legit_no_training_add_convolution_relu_11
        .type           triton_poi_fused__native_batch_norm_legit_no_training_add_convolution_relu_11,@function
        .size           triton_poi_fused__native_batch_norm_legit_no_training_add_convolution_relu_11,(.L_x_1 - triton_poi_fused__native_batch_norm_legit_no_training_add_convolution_relu_11)
        .other          triton_poi_fused__native_batch_norm_legit_no_training_add_convolution_relu_11,@"STO_CUDA_ENTRY STV_DEFAULT"
triton_poi_fused__native_batch_norm_legit_no_training_add_convolution_relu_11:
.text.triton_poi_fused__native_batch_norm_legit_no_training_add_convolution_relu_11:
[----:B------:R-:W-:Y:S01]  /*0000*/  LDC R1, c[0x0][0x28] ;  /* 0x00000a00ff017b82 */ /* 0x000fe20000000800 */
[----:B------:R-:W1:Y:S07]  /*0010*/  S2R R0, SR_TID.X ;  /* 0x0000000000007919 */ /* 0x000e6e0000002100 */
[----:B------:R-:W2:Y:S01]  /*0020*/  LDC.64 R24, c[0x0][0x240] ;  /* 0x00009000ff187b82 */ /* 0x000ea20000000a00 */
[----:B------:R-:W-:Y:S01]  /*0030*/  ULDC.64 UR4, c[0x0][0x208] ;  /* 0x0000820000047ab9 */ /* 0x000fe20000000a00 */
[----:B------:R-:W3:Y:S06]  /*0040*/  S2R R3, SR_CTAID.X ;  /* 0x0000000000037919 */ /* 0x000eec0000002500 */
[----:B------:R-:W4:Y:S08]  /*0050*/  LDC.64 R32, c[0x0][0x230] ;  /* 0x00008c00ff207b82 */ /* 0x000f300000000a00 */
[----:B------:R-:W5:Y:S08]  /*0060*/  LDC.64 R54, c[0x0][0x218] ;  /* 0x00008600ff367b82 */ /* 0x000f700000000a00 */
[----:B------:R-:W5:Y:S01]  /*0070*/  LDC.64 R36, c[0x0][0x238] ;  /* 0x00008e00ff247b82 */ /* 0x000f620000000a00 */
[----:B-1----:R-:W-:-:S07]  /*0080*/  SHF.L.U32 R0, R0, 0x2, RZ ;  /* 0x0000000200007819 */ /* 0x002fce00000006ff */
[----:B------:R-:W1:Y:S01]  /*0090*/  LDC.64 R44, c[0x0][0x248] ;  /* 0x00009200ff2c7b82 */ /* 0x000e620000000a00 */
[----:B------:R-:W-:-:S04]  /*00a0*/  LOP3.LUT R0, R0, 0x1fc, RZ, 0xc0, !PT ;  /* 0x000001fc00007812 */ /* 0x000fc800078ec0ff */
[----:B---3--:R-:W-:-:S03]  /*00b0*/  LEA R0, R3, R0, 0xa ;  /* 0x0000000003007211 */ /* 0x008fc600078e50ff */
[----:B------:R-:W3:Y:S02]  /*00c0*/  LDC.64 R28, c[0x0][0x250] ;  /* 0x00009400ff1c7b82 */ /* 0x000ee40000000a00 */
[----:B------:R-:W-:-:S06]  /*00d0*/  IMAD.HI R2, R0, 0x2aaaaaab, RZ ;  /* 0x2aaaaaab00027827 */ /* 0x000fcc00078e02ff */
[----:B------:R-:W3:Y:S01]  /*00e0*/  LDC.64 R58, c[0x0][0x260] ;  /* 0x00009800ff3a7b82 */ /* 0x000ee20000000a00 */
[----:B------:R-:W-:-:S04]  /*00f0*/  SHF.R.U32.HI R3, RZ, 0x1f, R2 ;  /* 0x0000001fff037819 */ /* 0x000fc80000011602 */
[----:B------:R-:W-:-:S03]  /*0100*/  LEA.HI R3, R2, R3, RZ, 0x1c ;  /* 0x0000000302037211 */ /* 0x000fc600078fe0ff */
[----:B------:R-:W3:Y:S02]  /*0110*/  LDC.64 R60, c[0x0][0x228] ;  /* 0x00008a00ff3c7b82 */ /* 0x000ee40000000a00 */
[----:B------:R-:W-:-:S04]  /*0120*/  IMAD R52, R3, -0x60, R0 ;  /* 0xffffffa003347824 */ /* 0x000fc800078e0200 */
[C---:B--2---:R-:W-:Y:S02]  /*0130*/  IMAD.WIDE R48, R52.reuse, 0x4, R24 ;  /* 0x0000000434307825 */ /* 0x044fe400078e0218 */
[----:B------:R-:W2:Y:S04]  /*0140*/  LDC.64 R56, c[0x0][0x210] ;  /* 0x00008400ff387b82 */ /* 0x000ea80000000a00 */
[----:B------:R-:W2:Y:S01]  /*0150*/  LDG.E.EL.128 R48, desc[UR4][R48.64] ;  /* 0x0000000430307981 */ /* 0x000ea2000c2e1d00 */
[----:B----4-:R-:W-:-:S04]  /*0160*/  IMAD.WIDE R12, R52, 0x4, R32 ;  /* 0x00000004340c7825 */ /* 0x010fc800078e0220 */
[----:B-----5:R-:W-:Y:S02]  /*0170*/  IMAD.WIDE R54, R0, 0x4, R54 ;  /* 0x0000000400367825 */ /* 0x020fe400078e0236 */
[----:B------:R-:W4:Y:S02]  /*0180*/  LDG.E.EL.128 R12, desc[UR4][R12.64] ;  /* 0x000000040c0c7981 */ /* 0x000f24000c2e1d00 */
[C---:B0-----:R-:W-:Y:S02]  /*0190*/  IMAD.WIDE R16, R52.reuse, 0x4, R36 ;  /* 0x0000000434107825 */ /* 0x041fe400078e0224 */
[----:B------:R-:W4:Y:S04]  /*01a0*/  LDG.E.128 R4, desc[UR4][R54.64] ;  /* 0x0000000436047981 */ /* 0x000f28000c1e1d00 */
[----:B------:R-:W5:Y:S01]  /*01b0*/  LDG.E.EL.128 R16, desc[UR4][R16.64] ;  /* 0x0000000410107981 */ /* 0x000f62000c2e1d00 */
[----:B------:R-:W-:Y:S01]  /*01c0*/  IADD3 R3, R0, 0x200, RZ ;  /* 0x0000020000037810 */ /* 0x000fe20007ffe0ff */
[----:B-1----:R-:W-:-:S04]  /*01d0*/  IMAD.WIDE R20, R52, 0x4, R44 ;  /* 0x0000000434147825 */ /* 0x002fc800078e022c */
[----:B------:R-:W-:Y:S02]  /*01e0*/  IMAD.HI R2, R3, 0x2aaaaaab, RZ ;  /* 0x2aaaaaab03027827 */ /* 0x000fe400078e02ff */
[----:B------:R-:W4:Y:S02]  /*01f0*/  LDG.E.EL.128 R20, desc[UR4][R20.64] ;  /* 0x0000000414147981 */ /* 0x000f24000c2e1d00 */
[----:B---3--:R-:W-:Y:S01]  /*0200*/  IMAD.WIDE R8, R52, 0x4, R28 ;  /* 0x0000000434087825 */ /* 0x008fe200078e021c */
[----:B------:R-:W-:-:S04]  /*0210*/  SHF.R.U32.HI R27, RZ, 0x1f, R2 ;  /* 0x0000001fff1b7819 */ /* 0x000fc80000011602 */
[----:B------:R-:W-:Y:S01]  /*0220*/  LEA.HI R2, R2, R27, RZ, 0x1c ;  /* 0x0000001b02027211 */ /* 0x000fe200078fe0ff */
[----:B------:R-:W3:Y:S04]  /*0230*/  LDG.E.EL.128 R8, desc[UR4][R8.64] ;  /* 0x0000000408087981 */ /* 0x000ee8000c2e1d00 */
[----:B------:R-:W-:-:S04]  /*0240*/  IMAD R3, R2, -0x60, R3 ;  /* 0xffffffa002037824 */ /* 0x000fc800078e0203 */
[----:B------:R-:W-:-:S06]  /*0250*/  IMAD.WIDE R24, R3, 0x4, R24 ;  /* 0x0000000403187825 */ /* 0x000fcc00078e0218 */
[----:B------:R-:W3:Y:S01]  /*0260*/  LDG.E.EL.128 R24, desc[UR4][R24.64] ;  /* 0x0000000418187981 */ /* 0x000ee2000c2e1d00 */
[----:B------:R-:W-:Y:S01]  /*0270*/  HFMA2.MMA R2, -RZ, RZ, 1.625, 0 ;  /* 0x3e800000ff027435 */ /* 0x000fe200000001ff */
[C---:B------:R-:W-:Y:S02]  /*0280*/  IMAD.WIDE R40, R3.reuse, 0x4, R32 ;  /* 0x0000000403287825 */ /* 0x040fe400078e0220 */
[----:B------:R-:W3:Y:S04]  /*0290*/  LDG.E.128 R32, desc[UR4][R54.64+0x800] ;  /* 0x0008000436207981 */ /* 0x000ee8000c1e1d00 */
[----:B------:R-:W3:Y:S01]  /*02a0*/  LDG.E.EL.128 R40, desc[UR4][R40.64] ;  /* 0x0000000428287981 */ /* 0x000ee2000c2e1d00 */
[----:B------:R-:W-:-:S04]  /*02b0*/  IMAD.WIDE R36, R3, 0x4, R36 ;  /* 0x0000000403247825 */ /* 0x000fc800078e0224 */
[----:B------:R-:W-:-:S04]  /*02c0*/  IMAD.WIDE R44, R3, 0x4, R44 ;  /* 0x00000004032c7825 */ /* 0x000fc800078e022c */
[----:B------:R-:W-:Y:S02]  /*02d0*/  IMAD.WIDE R28, R3, 0x4, R28 ;  /* 0x00000004031c7825 */ /* 0x000fe400078e021c */
[----:B------:R-:W3:Y:S02]  /*02e0*/  LDG.E.EL.128 R44, desc[UR4][R44.64] ;  /* 0x000000042c2c7981 */ /* 0x000ee4000c2e1d00 */
[----:B--2---:R-:W-:-:S04]  /*02f0*/  FADD R50, R50, 9.9999997473787516356e-06 ;  /* 0x3727c5ac32327421 */ /* 0x004fc80000000000 */
[----:B------:R-:W0:Y:S01]  /*0300*/  MUFU.SQRT R38, R50 ;  /* 0x0000003200267308 */ /* 0x000e220000002000 */
[----:B------:R-:W-:-:S07]  /*0310*/  FADD R49, R49, 9.9999997473787516356e-06 ;  /* 0x3727c5ac31317421 */ /* 0x000fce0000000000 */
[----:B------:R-:W1:Y:S01]  /*0320*/  MUFU.SQRT R30, R49 ;  /* 0x00000031001e7308 */ /* 0x000e620000002000 */
[C---:B0-----:R-:W-:Y:S02]  /*0330*/  FSETP.GT.AND P1, PT, R38.reuse, 8.50705917302346158658e+37, PT ;  /* 0x7e8000002600780b */ /* 0x041fe40003f24000 */
[----:B------:R-:W-:Y:S02]  /*0340*/  FSETP.GEU.AND P3, PT, R38, 1.175494350822287508e-38, PT ;  /* 0x008000002600780b */ /* 0x000fe40003f6e000 */
[----:B-1----:R-:W-:-:S09]  /*0350*/  FSETP.GT.AND P0, PT, R30, 8.50705917302346158658e+37, PT ;  /* 0x7e8000001e00780b */ /* 0x002fd20003f04000 */
[----:B------:R-:W-:Y:S01]  /*0360*/  @P1 FMUL R38, R38, 0.25 ;  /* 0x3e80000026261820 */ /* 0x000fe20000400000 */
[----:B------:R-:W-:-:S03]  /*0370*/  FSETP.GEU.AND P2, PT, R30, 1.175494350822287508e-38, PT ;  /* 0x008000001e00780b */ /* 0x000fc60003f4e000 */
[----:B------:R-:W-:-:S06]  /*0380*/  @!P3 FMUL R38, R38, 16777216 ;  /* 0x4b8000002626b820 */ /* 0x000fcc0000400000 */
[----:B------:R-:W0:Y:S01]  /*0390*/  MUFU.RCP R38, R38 ;  /* 0x0000002600267308 */ /* 0x000e220000001000 */
[----:B------:R-:W-:Y:S01]  /*03a0*/  @P0 FMUL R30, R30, 0.25 ;  /* 0x3e8000001e1e0820 */ /* 0x000fe20000400000 */
[----:B------:R-:W-:-:S03]  /*03b0*/  FSEL R39, R2, 1, P1 ;  /* 0x3f80000002277808 */ /* 0x000fc60000800000 */
[----:B------:R-:W-:Y:S01]  /*03c0*/  @!P2 FMUL R30, R30, 16777216 ;  /* 0x4b8000001e1ea820 */ /* 0x000fe20000400000 */
[----:B----4-:R-:W-:Y:S01]  /*03d0*/  FADD R6, R6, R14 ;  /* 0x0000000e06067221 */ /* 0x010fe20000000000 */
[----:B------:R-:W-:-:S04]  /*03e0*/  @!P3 FMUL R39, R39, 16777216 ;  /* 0x4b8000002727b820 */ /* 0x000fc80000400000 */
[----:B------:R-:W1:Y:S01]  /*03f0*/  MUFU.RCP R30, R30 ;  /* 0x0000001e001e7308 */ /* 0x000e620000001000 */
[----:B-----5:R-:W-:Y:S01]  /*0400*/  FADD R18, -R18, R6 ;  /* 0x0000000612127221 */ /* 0x020fe20000000100 */
[----:B0-----:R-:W-:Y:S01]  /*0410*/  FMUL R39, R38, R39 ;  /* 0x0000002726277220 */ /* 0x001fe20000400000 */
[----:B------:R-:W-:Y:S01]  /*0420*/  FSEL R31, R2, 1, P0 ;  /* 0x3f800000021f7808 */ /* 0x000fe20000000000 */
[----:B------:R-:W-:Y:S02]  /*0430*/  FADD R5, R5, R13 ;  /* 0x0000000d05057221 */ /* 0x000fe40000000000 */
[----:B------:R-:W-:Y:S02]  /*0440*/  FMUL R13, R39, R18 ;  /* 0x00000012270d7220 */ /* 0x000fe40000400000 */
[----:B------:R-:W2:Y:S01]  /*0450*/  LDG.E.EL.128 R36, desc[UR4][R36.64] ;  /* 0x0000000424247981 */ /* 0x000ea2000c2e1d00 */
[----:B------:R-:W-:-:S04]  /*0460*/  @!P2 FMUL R31, R31, 16777216 ;  /* 0x4b8000001f1fa820 */ /* 0x000fc80000400000 */
[----:B-1----:R-:W-:Y:S02]  /*0470*/  FMUL R14, R30, R31 ;  /* 0x0000001f1e0e7220 */ /* 0x002fe40000400000 */
[----:B------:R-:W4:Y:S01]  /*0480*/  LDG.E.EL.128 R28, desc[UR4][R28.64] ;  /* 0x000000041c1c7981 */ /* 0x000f22000c2e1d00 */
[----:B------:R-:W-:Y:S01]  /*0490*/  FADD R17, -R17, R5 ;  /* 0x0000000511117221 */ /* 0x000fe20000000100 */
[----:B------:R-:W-:-:S03]  /*04a0*/  FADD R48, R48, 9.9999997473787516356e-06 ;  /* 0x3727c5ac30307421 */ /* 0x000fc60000000000 */
[----:B------:R-:W-:Y:S02]  /*04b0*/  FMUL R14, R14, R17 ;  /* 0x000000110e0e7220 */ /* 0x000fe40000400000 */
[----:B------:R-:W0:Y:S02]  /*04c0*/  MUFU.SQRT R17, R48 ;  /* 0x0000003000117308 */ /* 0x000e240000002000 */
[C---:B0-----:R-:W-:Y:S02]  /*04d0*/  FSETP.GT.AND P0, PT, R17.reuse, 8.50705917302346158658e+37, PT ;  /* 0x7e8000001100780b */ /* 0x041fe40003f04000 */
[----:B------:R-:W-:Y:S01]  /*04e0*/  FSETP.GEU.AND P1, PT, R17, 1.175494350822287508e-38, PT ;  /* 0x008000001100780b */ /* 0x000fe20003f2e000 */
[----:B------:R-:W-:-:S10]  /*04f0*/  FADD R51, R51, 9.9999997473787516356e-06 ;  /* 0x3727c5ac33337421 */ /* 0x000fd40000000000 */
[----:B------:R-:W-:-:S04]  /*0500*/  @P0 FMUL R17, R17, 0.25 ;  /* 0x3e80000011110820 */ /* 0x000fc80000400000 */
[----:B------:R-:W-:Y:S01]  /*0510*/  @!P1 FMUL R17, R17, 16777216 ;  /* 0x4b80000011119820 */ /* 0x000fe20000400000 */
[----:B---3--:R-:W-:Y:S02]  /*0520*/  FFMA R22, R22, R13, R10 ;  /* 0x0000000d16167223 */ /* 0x008fe4000000000a */
[----:B------:R-:W0:Y:S01]  /*0530*/  MUFU.SQRT R10, R51 ;  /* 0x00000033000a7308 */ /* 0x000e220000002000 */
[----:B------:R-:W-:Y:S01]  /*0540*/  FFMA R21, R21, R14, R9 ;  /* 0x0000000e15157223 */ /* 0x000fe20000000009 */
[----:B------:R-:W-:-:S06]  /*0550*/  FSEL R14, R2, 1, P0 ;  /* 0x3f800000020e7808 */ /* 0x000fcc0000000000 */
[----:B------:R-:W1:Y:S01]  /*0560*/  MUFU.RCP R17, R17 ;  /* 0x0000001100117308 */ /* 0x000e620000001000 */
[----:B------:R-:W-:Y:S01]  /*0570*/  FADD R4, R4, R12 ;  /* 0x0000000c04047221 */ /* 0x000fe20000000000 */
[----:B------:R-:W-:Y:S01]  /*0580*/  @!P1 FMUL R14, R14, 16777216 ;  /* 0x4b8000000e0e9820 */ /* 0x000fe20000400000 */
[----:B------:R-:W-:Y:S02]  /*0590*/  FADD R24, R24, 9.9999997473787516356e-06 ;  /* 0x3727c5ac18187421 */ /* 0x000fe40000000000 */
[----:B------:R-:W-:Y:S01]  /*05a0*/  FADD R9, -R16, R4 ;  /* 0x0000000410097221 */ /* 0x000fe20000000100 */
[----:B------:R-:W-:Y:S01]  /*05b0*/  FADD R25, R25, 9.9999997473787516356e-06 ;  /* 0x3727c5ac19197421 */ /* 0x000fe20000000000 */
[C---:B0-----:R-:W-:Y:S02]  /*05c0*/  FSETP.GT.AND P0, PT, R10.reuse, 8.50705917302346158658e+37, PT ;  /* 0x7e8000000a00780b */ /* 0x041fe40003f04000 */
[----:B------:R-:W-:Y:S01]  /*05d0*/  FSETP.GEU.AND P1, PT, R10, 1.175494350822287508e-38, PT ;  /* 0x008000000a00780b */ /* 0x000fe20003f2e000 */
[----:B-1----:R-:W-:Y:S01]  /*05e0*/  FMUL R14, R17, R14 ;  /* 0x0000000e110e7220 */ /* 0x002fe20000400000 */
[----:B------:R-:W0:Y:S03]  /*05f0*/  MUFU.SQRT R12, R25 ;  /* 0x00000019000c7308 */ /* 0x000e260000002000 */
[----:B------:R-:W-:-:S05]  /*0600*/  FMUL R13, R14, R9 ;  /* 0x000000090e0d7220 */ /* 0x000fca0000400000 */
[----:B------:R-:W1:Y:S01]  /*0610*/  MUFU.SQRT R9, R24 ;  /* 0x0000001800097308 */ /* 0x000e620000002000 */
[----:B------:R-:W-:-:S04]  /*0620*/  IMAD.WIDE R48, R52, 0x4, R58 ;  /* 0x0000000434307825 */ /* 0x000fc800078e023a */
[----:B------:R-:W-:Y:S01]  /*0630*/  FADD R26, R26, 9.9999997473787516356e-06 ;  /* 0x3727c5ac1a1a7421 */ /* 0x000fe20000000000 */
[----:B------:R-:W-:Y:S01]  /*0640*/  @P0 FMUL R10, R10, 0.25 ;  /* 0x3e8000000a0a0820 */ /* 0x000fe20000400000 */
[----:B------:R-:W-:Y:S01]  /*0650*/  FFMA R20, R20, R13, R8 ;  /* 0x0000000d14147223 */ /* 0x000fe20000000008 */
[----:B------:R-:W-:Y:S01]  /*0660*/  FSEL R13, R2, 1, P0 ;  /* 0x3f800000020d7808 */ /* 0x000fe20000000000 */
[----:B------:R-:W3:Y:S01]  /*0670*/  LDG.E.EL.128 R48, desc[UR4][R48.64] ;  /* 0x0000000430307981 */ /* 0x000ee2000c2e1d00 */
[----:B------:R-:W5:Y:S01]  /*0680*/  MUFU.SQRT R8, R26 ;  /* 0x0000001a00087308 */ /* 0x000f620000002000 */
[----:B------:R-:W-:Y:S02]  /*0690*/  @!P1 FMUL R10, R10, 16777216 ;  /* 0x4b8000000a0a9820 */ /* 0x000fe40000400000 */
[----:B------:R-:W-:Y:S01]  /*06a0*/  @!P1 FMUL R13, R13, 16777216 ;  /* 0x4b8000000d0d9820 */ /* 0x000fe20000400000 */
[----:B0-----:R-:W-:Y:S02]  /*06b0*/  FSETP.GT.AND P1, PT, R12, 8.50705917302346158658e+37, PT ;  /* 0x7e8000000c00780b */ /* 0x001fe40003f24000 */
[----:B-1----:R-:W-:-:S02]  /*06c0*/  FSETP.GT.AND P0, PT, R9, 8.50705917302346158658e+37, PT ;  /* 0x7e8000000900780b */ /* 0x002fc40003f04000 */
[----:B------:R-:W0:Y:S01]  /*06d0*/  MUFU.RCP R10, R10 ;  /* 0x0000000a000a7308 */ /* 0x000e220000001000 */
[----:B------:R-:W-:Y:S02]  /*06e0*/  FSETP.GEU.AND P3, PT, R9, 1.175494350822287508e-38, PT ;  /* 0x008000000900780b */ /* 0x000fe40003f6e000 */
[----:B------:R-:W-:Y:S02]  /*06f0*/  FSETP.GEU.AND P4, PT, R12, 1.175494350822287508e-38, PT ;  /* 0x008000000c00780b */ /* 0x000fe40003f8e000 */
[----:B-----5:R-:W-:-:S04]  /*0700*/  FSETP.GT.AND P2, PT, R8, 8.50705917302346158658e+37, PT ;  /* 0x7e8000000800780b */ /* 0x020fc80003f44000 */
[----:B------:R-:W-:Y:S01]  /*0710*/  @P1 FMUL R12, R12, 0.25 ;  /* 0x3e8000000c0c1820 */ /* 0x000fe20000400000 */
[----:B------:R-:W-:Y:S01]  /*0720*/  FSETP.GEU.AND P5, PT, R8, 1.175494350822287508e-38, PT ;  /* 0x008000000800780b */ /* 0x000fe20003fae000 */
[----:B------:R-:W-:Y:S01]  /*0730*/  @P0 FMUL R9, R9, 0.25 ;  /* 0x3e80000009090820 */ /* 0x000fe20000400000 */
[----:B------:R-:W-:-:S03]  /*0740*/  FADD R7, R7, R15 ;  /* 0x0000000f07077221 */ /* 0x000fc60000000000 */
[----:B------:R-:W-:Y:S01]  /*0750*/  @!P3 FMUL R9, R9, 16777216 ;  /* 0x4b8000000909b820 */ /* 0x000fe20000400000 */
[----:B------:R-:W-:Y:S01]  /*0760*/  @!P4 FMUL R12, R12, 16777216 ;  /* 0x4b8000000c0cc820 */ /* 0x000fe20000400000 */
[----:B0-----:R-:W-:Y:S01]  /*0770*/  FMUL R13, R10, R13 ;  /* 0x0000000d0a0d7220 */ /* 0x001fe20000400000 */
[----:B------:R-:W-:Y:S01]  /*0780*/  FADD R10, -R19, R7 ;  /* 0x00000007130a7221 */ /* 0x000fe20000000100 */
[----:B------:R-:W-:Y:S02]  /*0790*/  @P2 FMUL R8, R8, 0.25 ;  /* 0x3e80000008082820 */ /* 0x000fe40000400000 */
[----:B------:R-:W0:Y:S01]  /*07a0*/  MUFU.RCP R9, R9 ;  /* 0x0000000900097308 */ /* 0x000e220000001000 */
[----:B------:R-:W-:Y:S01]  /*07b0*/  FMUL R10, R13, R10 ;  /* 0x0000000a0d0a7220 */ /* 0x000fe20000400000 */
[----:B------:R-:W-:-:S06]  /*07c0*/  @!P5 FMUL R8, R8, 16777216 ;  /* 0x4b8000000808d820 */ /* 0x000fcc0000400000 */
[----:B------:R-:W1:Y:S01]  /*07d0*/  MUFU.RCP R12, R12 ;  /* 0x0000000c000c7308 */ /* 0x000e620000001000 */
[----:B------:R-:W-:Y:S01]  /*07e0*/  FFMA R23, R23, R10, R11 ;  /* 0x0000000a17177223 */ /* 0x000fe2000000000b */
[C---:B------:R-:W-:Y:S02]  /*07f0*/  FSEL R10, R2.reuse, 1, P0 ;  /* 0x3f800000020a7808 */ /* 0x040fe40000000000 */
[----:B------:R-:W-:Y:S01]  /*0800*/  FSEL R11, R2, 1, P1 ;  /* 0x3f800000020b7808 */ /* 0x000fe20000800000 */
[----:B------:R-:W-:Y:S01]  /*0810*/  FADD R33, R33, R41 ;  /* 0x0000002921217221 */ /* 0x000fe20000000000 */
[----:B------:R-:W-:Y:S01]  /*0820*/  FADD R32, R32, R40 ;  /* 0x0000002820207221 */ /* 0x000fe20000000000 */
[----:B------:R-:W-:Y:S01]  /*0830*/  @!P3 FMUL R10, R10, 16777216 ;  /* 0x4b8000000a0ab820 */ /* 0x000fe20000400000 */
[----:B------:R-:W5:Y:S01]  /*0840*/  LDC.64 R40, c[0x0][0x258] ;  /* 0x00009600ff287b82 */ /* 0x000f620000000a00 */
[----:B------:R-:W1:Y:S01]  /*0850*/  MUFU.RCP R8, R8 ;  /* 0x0000000800087308 */ /* 0x000e620000001000 */
[----:B------:R-:W-:Y:S01]  /*0860*/  @!P4 FMUL R11, R11, 16777216 ;  /* 0x4b8000000b0bc820 */ /* 0x000fe20000400000 */
[----:B0-----:R-:W-:-:S03]  /*0870*/  FMUL R9, R9, R10 ;  /* 0x0000000a09097220 */ /* 0x001fc60000400000 */
[----:B-1----:R-:W-:Y:S01]  /*0880*/  FMUL R10, R12, R11 ;  /* 0x0000000b0c0a7220 */ /* 0x002fe20000400000 */
[----:B------:R-:W-:Y:S01]  /*0890*/  FSEL R11, R2, 1, P2 ;  /* 0x3f800000020b7808 */ /* 0x000fe20001000000 */
[----:B------:R-:W-:-:S04]  /*08a0*/  FADD R34, R34, R42 ;  /* 0x0000002a22227221 */ /* 0x000fc80000000000 */
[----:B------:R-:W-:-:S04]  /*08b0*/  @!P5 FMUL R11, R11, 16777216 ;  /* 0x4b8000000b0bd820 */ /* 0x000fc80000400000 */
[----:B------:R-:W-:Y:S01]  /*08c0*/  FMUL R11, R8, R11 ;  /* 0x0000000b080b7220 */ /* 0x000fe20000400000 */
[----:B------:R-:W-:-:S04]  /*08d0*/  IMAD.WIDE R12, R52, 0x4, R60 ;  /* 0x00000004340c7825 */ /* 0x000fc800078e023c */
[----:B------:R-:W-:Y:S02]  /*08e0*/  IMAD.WIDE R56, R0, 0x4, R56 ;  /* 0x0000000400387825 */ /* 0x000fe400078e0238 */
[----:B------:R-:W3:Y:S02]  /*08f0*/  LDG.E.EL.128 R12, desc[UR4][R12.64] ;  /* 0x000000040c0c7981 */ /* 0x000ee4000c2e1d00 */
[----:B-----5:R-:W-:-:S06]  /*0900*/  IMAD.WIDE R16, R52, 0x4, R40 ;  /* 0x0000000434107825 */ /* 0x020fcc00078e0228 */
[----:B------:R-:W5:Y:S01]  /*0910*/  LDG.E.EL.128 R16, desc[UR4][R16.64] ;  /* 0x0000000410107981 */ /* 0x000f62000c2e1d00 */
[----:B--2---:R-:W-:Y:S01]  /*0920*/  FADD R37, -R37, R33 ;  /* 0x0000002125257221 */ /* 0x004fe20000000100 */
[----:B------:R-:W-:Y:S01]  /*0930*/  FADD R36, -R36, R32 ;  /* 0x0000002024247221 */ /* 0x000fe20000000100 */
[----:B------:R-:W-:Y:S02]  /*0940*/  FADD R38, -R38, R34 ;  /* 0x0000002226267221 */ /* 0x000fe40000000100 */
[----:B------:R-:W-:Y:S01]  /*0950*/  FMUL R10, R10, R37 ;  /* 0x000000250a0a7220 */ /* 0x000fe20000400000 */
[----:B------:R-:W-:Y:S01]  /*0960*/  FMUL R9, R9, R36 ;  /* 0x0000002409097220 */ /* 0x000fe20000400000 */
[----:B------:R-:W-:Y:S02]  /*0970*/  FMUL R11, R11, R38 ;  /* 0x000000260b0b7220 */ /* 0x000fe40000400000 */
[----:B----4-:R-:W-:Y:S01]  /*0980*/  FFMA R45, R45, R10, R29 ;  /* 0x0000000a2d2d7223 */ /* 0x010fe2000000001d */
[----:B------:R-:W-:Y:S01]  /*0990*/  FFMA R44, R44, R9, R28 ;  /* 0x000000092c2c7223 */ /* 0x000fe2000000001c */
[----:B------:R-:W-:-:S02]  /*09a0*/  FFMA R46, R46, R11, R30 ;  /* 0x0000000b2e2e7223 */ /* 0x000fc4000000001e */
[----:B------:R-:W2:Y:S01]  /*09b0*/  LDG.E.128 R8, desc[UR4][R56.64] ;  /* 0x0000000438087981 */ /* 0x000ea2000c1e1d00 */
[----:B------:R-:W-:-:S04]  /*09c0*/  FADD R27, R27, 9.9999997473787516356e-06 ;  /* 0x3727c5ac1b1b7421 */ /* 0x000fc80000000000 */
[----:B------:R-:W0:Y:S02]  /*09d0*/  MUFU.SQRT R25, R27 ;  /* 0x0000001b00197308 */ /* 0x000e240000002000 */
[C---:B0-----:R-:W-:Y:S02]  /*09e0*/  FSETP.GT.AND P0, PT, R25.reuse, 8.50705917302346158658e+37, PT ;  /* 0x7e8000001900780b */ /* 0x041fe40003f04000 */
[----:B------:R-:W-:-:S11]  /*09f0*/  FSETP.GEU.AND P1, PT, R25, 1.175494350822287508e-38, PT ;  /* 0x008000001900780b */ /* 0x000fd60003f2e000 */
[----:B------:R-:W-:-:S04]  /*0a00*/  @P0 FMUL R25, R25, 0.25 ;  /* 0x3e80000019190820 */ /* 0x000fc80000400000 */
[----:B------:R-:W-:-:S06]  /*0a10*/  @!P1 FMUL R25, R25, 16777216 ;  /* 0x4b80000019199820 */ /* 0x000fcc0000400000 */
[----:B------:R-:W0:Y:S01]  /*0a20*/  MUFU.RCP R25, R25 ;  /* 0x0000001900197308 */ /* 0x000e220000001000 */
[----:B------:R-:W-:Y:S01]  /*0a30*/  FSEL R24, R2, 1, P0 ;  /* 0x3f80000002187808 */ /* 0x000fe20000000000 */
[----:B------:R-:W-:Y:S02]  /*0a40*/  FADD R35, R35, R43 ;  /* 0x0000002b23237221 */ /* 0x000fe40000000000 */
[----:B------:R-:W1:Y:S02]  /*0a50*/  LDC.64 R42, c[0x0][0x268] ;  /* 0x00009a00ff2a7b82 */ /* 0x000e640000000a00 */
[----:B------:R-:W-:Y:S01]  /*0a60*/  @!P1 FMUL R24, R24, 16777216 ;  /* 0x4b80000018189820 */ /* 0x000fe20000400000 */
[----:B------:R-:W-:-:S03]  /*0a70*/  FADD R39, -R39, R35 ;  /* 0x0000002327277221 */ /* 0x000fc60000000100 */
[----:B0-----:R-:W-:-:S04]  /*0a80*/  FMUL R26, R25, R24 ;  /* 0x00000018191a7220 */ /* 0x001fc80000400000 */
[----:B------:R-:W-:Y:S02]  /*0a90*/  FMUL R28, R26, R39 ;  /* 0x000000271a1c7220 */ /* 0x000fe40000400000 */
[----:B------:R-:W0:Y:S01]  /*0aa0*/  LDC.64 R38, c[0x0][0x270] ;  /* 0x00009c00ff267b82 */ /* 0x000e220000000a00 */
[----:B---3--:R-:W-:-:S04]  /*0ab0*/  FADD R49, R49, 9.9999997473787516356e-06 ;  /* 0x3727c5ac31317421 */ /* 0x008fc80000000000 */
[----:B------:R-:W3:Y:S01]  /*0ac0*/  MUFU.SQRT R26, R49 ;  /* 0x00000031001a7308 */ /* 0x000ee20000002000 */
[----:B------:R-:W-:Y:S01]  /*0ad0*/  FADD R50, R50, 9.9999997473787516356e-06 ;  /* 0x3727c5ac32327421 */ /* 0x000fe20000000000 */
[----:B------:R-:W-:-:S06]  /*0ae0*/  FADD R48, R48, 9.9999997473787516356e-06 ;  /* 0x3727c5ac30307421 */ /* 0x000fcc0000000000 */
[----:B------:R-:W4:Y:S01]  /*0af0*/  MUFU.SQRT R50, R50 ;  /* 0x0000003200327308 */ /* 0x000f220000002000 */
[----:B------:R-:W-:-:S07]  /*0b00*/  FADD R51, R51, 9.9999997473787516356e-06 ;  /* 0x3727c5ac33337421 */ /* 0x000fce0000000000 */
[----:B------:R-:W0:Y:S01]  /*0b10*/  MUFU.SQRT R24, R48 ;  /* 0x0000003000187308 */ /* 0x000e220000002000 */
[C---:B---3--:R-:W-:Y:S02]  /*0b20*/  FSETP.GT.AND P6, PT, R26.reuse, 8.50705917302346158658e+37, PT ;  /* 0x7e8000001a00780b */ /* 0x048fe40003fc4000 */
[----:B------:R-:W-:-:S05]  /*0b30*/  FSETP.GEU.AND P3, PT, R26, 1.175494350822287508e-38, PT ;  /* 0x008000001a00780b */ /* 0x000fca0003f6e000 */
[----:B------:R-:W3:Y:S01]  /*0b40*/  MUFU.SQRT R27, R51 ;  /* 0x00000033001b7308 */ /* 0x000ee20000002000 */
[C---:B----4-:R-:W-:Y:S02]  /*0b50*/  FSETP.GT.AND P2, PT, R50.reuse, 8.50705917302346158658e+37, PT ;  /* 0x7e8000003200780b */ /* 0x050fe40003f44000 */
[----:B------:R-:W-:-:S03]  /*0b60*/  FSETP.GEU.AND P1, PT, R50, 1.175494350822287508e-38, PT ;  /* 0x008000003200780b */ /* 0x000fc60003f2e000 */
[----:B------:R-:W-:Y:S01]  /*0b70*/  @P6 FMUL R26, R26, 0.25 ;  /* 0x3e8000001a1a6820 */ /* 0x000fe20000400000 */
[C---:B0-----:R-:W-:Y:S02]  /*0b80*/  FSETP.GT.AND P5, PT, R24.reuse, 8.50705917302346158658e+37, PT ;  /* 0x7e8000001800780b */ /* 0x041fe40003fa4000 */
[----:B------:R-:W-:Y:S01]  /*0b90*/  FSETP.GEU.AND P4, PT, R24, 1.175494350822287508e-38, PT ;  /* 0x008000001800780b */ /* 0x000fe20003f8e000 */
[----:B------:R-:W-:Y:S01]  /*0ba0*/  @!P3 FMUL R26, R26, 16777216 ;  /* 0x4b8000001a1ab820 */ /* 0x000fe20000400000 */
[----:B------:R-:W-:-:S03]  /*0bb0*/  FFMA R47, R47, R28, R31 ;  /* 0x0000001c2f2f7223 */ /* 0x000fc6000000001f */
[----:B------:R-:W-:Y:S01]  /*0bc0*/  @P2 FMUL R50, R50, 0.25 ;  /* 0x3e80000032322820 */ /* 0x000fe20000400000 */
[C---:B---3--:R-:W-:Y:S01]  /*0bd0*/  FSETP.GT.AND P0, PT, R27.reuse, 8.50705917302346158658e+37, PT ;  /* 0x7e8000001b00780b */ /* 0x048fe20003f04000 */
[----:B------:R-:W0:Y:S01]  /*0be0*/  MUFU.RCP R26, R26 ;  /* 0x0000001a001a7308 */ /* 0x000e220000001000 */
[----:B------:R-:W-:Y:S01]  /*0bf0*/  FSEL R28, R2, 1, P5 ;  /* 0x3f800000021c7808 */ /* 0x000fe20002800000 */
[----:B------:R-:W-:Y:S02]  /*0c00*/  @!P1 FMUL R50, R50, 16777216 ;  /* 0x4b80000032329820 */ /* 0x000fe40000400000 */
[----:B------:R-:W-:Y:S01]  /*0c10*/  @P5 FMUL R24, R24, 0.25 ;  /* 0x3e80000018185820 */ /* 0x000fe20000400000 */
[----:B------:R-:W-:Y:S02]  /*0c20*/  FSETP.GEU.AND P5, PT, R27, 1.175494350822287508e-38, PT ;  /* 0x008000001b00780b */ /* 0x000fe40003fae000 */
[----:B------:R-:W-:Y:S01]  /*0c30*/  FSEL R29, R2, 1, P6 ;  /* 0x3f800000021d7808 */ /* 0x000fe20003000000 */
[----:B------:R-:W-:Y:S01]  /*0c40*/  @!P4 FMUL R24, R24, 16777216 ;  /* 0x4b8000001818c820 */ /* 0x000fe20000400000 */
[----:B------:R-:W3:Y:S03]  /*0c50*/  MUFU.RCP R50, R50 ;  /* 0x0000003200327308 */ /* 0x000ee60000001000 */
[----:B------:R-:W-:Y:S01]  /*0c60*/  @!P3 FMUL R29, R29, 16777216 ;  /* 0x4b8000001d1db820 */ /* 0x000fe20000400000 */
[----:B------:R-:W-:-:S04]  /*0c70*/  @P0 FMUL R27, R27, 0.25 ;  /* 0x3e8000001b1b0820 */ /* 0x000fc80000400000 */
[----:B------:R3:W4:Y:S01]  /*0c80*/  MUFU.RCP R25, R24 ;  /* 0x0000001800197308 */ /* 0x0007220000001000 */
[----:B0-----:R-:W-:Y:S01]  /*0c90*/  FMUL R26, R26, R29 ;  /* 0x0000001d1a1a7220 */ /* 0x001fe20000400000 */
[----:B------:R-:W-:Y:S01]  /*0ca0*/  FSEL R29, R2, 1, P2 ;  /* 0x3f800000021d7808 */ /* 0x000fe20001000000 */
[----:B------:R-:W-:Y:S01]  /*0cb0*/  @!P5 FMUL R27, R27, 16777216 ;  /* 0x4b8000001b1bd820 */ /* 0x000fe20000400000 */
[----:B------:R-:W-:-:S03]  /*0cc0*/  @!P4 FMUL R28, R28, 16777216 ;  /* 0x4b8000001c1cc820 */ /* 0x000fc60000400000 */
[----:B------:R-:W-:Y:S01]  /*0cd0*/  @!P1 FMUL R29, R29, 16777216 ;  /* 0x4b8000001d1d9820 */ /* 0x000fe20000400000 */
[----:B------:R-:W0:Y:S03]  /*0ce0*/  MUFU.RCP R36, R27 ;  /* 0x0000001b00247308 */ /* 0x000e260000001000 */
[----:B---3--:R-:W-:Y:S01]  /*0cf0*/  FMUL R24, R50, R29 ;  /* 0x0000001d32187220 */ /* 0x008fe20000400000 */
[----:B------:R-:W-:Y:S01]  /*0d00*/  FSEL R29, R2, 1, P0 ;  /* 0x3f800000021d7808 */ /* 0x000fe20000000000 */
[----:B----4-:R-:W-:Y:S01]  /*0d10*/  FMUL R25, R25, R28 ;  /* 0x0000001c19197220 */ /* 0x010fe20000400000 */
[----:B------:R-:W-:-:S04]  /*0d20*/  IMAD.WIDE R30, R52, 0x4, R38 ;  /* 0x00000004341e7825 */ /* 0x000fc800078e0226 */
[----:B------:R-:W-:-:S04]  /*0d30*/  @!P5 FMUL R29, R29, 16777216 ;  /* 0x4b8000001d1dd820 */ /* 0x000fc80000400000 */
[----:B0-----:R-:W-:Y:S02]  /*0d40*/  FMUL R36, R36, R29 ;  /* 0x0000001d24247220 */ /* 0x001fe40000400000 */
[----:B------:R-:W3:Y:S01]  /*0d50*/  LDG.E.EL.128 R28, desc[UR4][R30.64] ;  /* 0x000000041e1c7981 */ /* 0x000ee2000c2e1d00 */
[----:B--2---:R-:W-:Y:S01]  /*0d60*/  FADD R8, R8, R12 ;  /* 0x0000000c08087221 */ /* 0x004fe20000000000 */
[----:B------:R-:W-:-:S03]  /*0d70*/  FADD R9, R9, R13 ;  /* 0x0000000d09097221 */ /* 0x000fc60000000000 */
[----:B-----5:R-:W-:Y:S01]  /*0d80*/  FADD R16, -R16, R8 ;  /* 0x0000000810107221 */ /* 0x020fe20000000100 */
[----:B------:R-:W-:Y:S01]  /*0d90*/  FADD R17, -R17, R9 ;  /* 0x0000000911117221 */ /* 0x000fe20000000100 */
[----:B------:R-:W-:Y:S02]  /*0da0*/  FADD R10, R10, R14 ;  /* 0x0000000e0a0a7221 */ /* 0x000fe40000000000 */
[----:B------:R-:W-:Y:S01]  /*0db0*/  FMUL R13, R16, R25 ;  /* 0x00000019100d7220 */ /* 0x000fe20000400000 */
[----:B------:R-:W-:Y:S01]  /*0dc0*/  FMUL R16, R17, R26 ;  /* 0x0000001a11107220 */ /* 0x000fe20000400000 */
[----:B-1----:R-:W-:-:S04]  /*0dd0*/  IMAD.WIDE R26, R52, 0x4, R42 ;  /* 0x00000004341a7825 */ /* 0x002fc800078e022a */
[----:B------:R-:W-:-:S04]  /*0de0*/  FADD R17, -R18, R10 ;  /* 0x0000000a12117221 */ /* 0x000fc80000000100 */
[----:B------:R-:W-:Y:S02]  /*0df0*/  FMUL R17, R17, R24 ;  /* 0x0000001811117220 */ /* 0x000fe40000400000 */
[----:B------:R-:W3:Y:S01]  /*0e00*/  LDG.E.EL.128 R24, desc[UR4][R26.64] ;  /* 0x000000041a187981 */ /* 0x000ee2000c2e1d00 */
[----:B------:R-:W-:Y:S01]  /*0e10*/  FADD R11, R11, R15 ;  /* 0x0000000f0b0b7221 */ /* 0x000fe20000000000 */
[----:B------:R-:W-:-:S04]  /*0e20*/  IMAD.WIDE R14, R3, 0x4, R58 ;  /* 0x00000004030e7825 */ /* 0x000fc800078e023a */
[----:B------:R-:W-:Y:S01]  /*0e30*/  FADD R19, -R19, R11 ;  /* 0x0000000b13137221 */ /* 0x000fe20000000100 */
[----:B---3--:R-:W-:Y:S02]  /*0e40*/  FFMA R48, R24, R13, R28 ;  /* 0x0000000d18307223 */ /* 0x008fe4000000001c */
[----:B------:R-:W2:Y:S01]  /*0e50*/  LDG.E.EL.128 R12, desc[UR4][R14.64] ;  /* 0x000000040e0c7981 */ /* 0x000ea2000c2e1d00 */
[----:B------:R-:W-:Y:S01]  /*0e60*/  FFMA R49, R25, R16, R29 ;  /* 0x0000001019317223 */ /* 0x000fe2000000001d */
[----:B------:R-:W-:Y:S01]  /*0e70*/  FMUL R16, R19, R36 ;  /* 0x0000002413107220 */ /* 0x000fe20000400000 */
[----:B------:R-:W-:-:S04]  /*0e80*/  IMAD.WIDE R18, R3, 0x4, R60 ;  /* 0x0000000403127825 */ /* 0x000fc800078e023c */
[----:B------:R-:W-:Y:S01]  /*0e90*/  FFMA R50, R26, R17, R30 ;  /* 0x000000111a327223 */ /* 0x000fe2000000001e */
[----:B------:R-:W-:-:S04]  /*0ea0*/  IMAD.WIDE R24, R3, 0x4, R40 ;  /* 0x0000000403187825 */ /* 0x000fc800078e0228 */
[C---:B------:R-:W-:Y:S02]  /*0eb0*/  IMAD.WIDE R36, R3.reuse, 0x4, R42 ;  /* 0x0000000403247825 */ /* 0x040fe400078e022a */
[----:B------:R-:W3:Y:S02]  /*0ec0*/  LDG.E.128 R40, desc[UR4][R56.64+0x800] ;  /* 0x0008000438287981 */ /* 0x000ee4000c1e1d00 */
[----:B------:R-:W-:-:S04]  /*0ed0*/  IMAD.WIDE R28, R3, 0x4, R38 ;  /* 0x00000004031c7825 */ /* 0x000fc800078e0226 */
[----:B------:R-:W-:Y:S01]  /*0ee0*/  FFMA R3, R27, R16, R31 ;  /* 0x000000101b037223 */ /* 0x000fe2000000001f */
[----:B------:R-:W4:Y:S04]  /*0ef0*/  LDG.E.EL.128 R36, desc[UR4][R36.64] ;  /* 0x0000000424247981 */ /* 0x000f28000c2e1d00 */
[----:B------:R-:W3:Y:S04]  /*0f00*/  LDG.E.EL.128 R16, desc[UR4][R18.64] ;  /* 0x0000000412107981 */ /* 0x000ee8000c2e1d00 */
[----:B------:R-:W5:Y:S04]  /*0f10*/  LDG.E.EL.128 R24, desc[UR4][R24.64] ;  /* 0x0000000418187981 */ /* 0x000f68000c2e1d00 */
[----:B------:R-:W4:Y:S04]  /*0f20*/  LDG.E.EL.128 R28, desc[UR4][R28.64] ;  /* 0x000000041c1c7981 */ /* 0x000f28000c2e1d00 */
[----:B------:R0:W-:Y:S01]  /*0f30*/  STG.E.128 desc[UR4][R56.64], R8 ;  /* 0x0000000838007986 */ /* 0x0001e2000c101d04 */
[----:B--2---:R-:W-:-:S04]  /*0f40*/  FADD R52, R12, 9.9999997473787516356e-06 ;  /* 0x3727c5ac0c347421 */ /* 0x004fc80000000000 */
[----:B------:R-:W1:Y:S01]  /*0f50*/  MUFU.SQRT R51, R52 ;  /* 0x0000003400337308 */ /* 0x000e620000002000 */
[----:B------:R-:W-:Y:S01]  /*0f60*/  FADD R53, R13, 9.9999997473787516356e-06 ;  /* 0x3727c5ac0d357421 */ /* 0x000fe20000000000 */
[C---:B-1----:R-:W-:Y:S02]  /*0f70*/  FSETP.GT.AND P0, PT, R51.reuse, 8.50705917302346158658e+37, PT ;  /* 0x7e8000003300780b */ /* 0x042fe40003f04000 */
[----:B------:R-:W-:-:S04]  /*0f80*/  FSETP.GEU.AND P2, PT, R51, 1.175494350822287508e-38, PT ;  /* 0x008000003300780b */ /* 0x000fc80003f4e000 */
[----:B------:R-:W1:Y:S01]  /*0f90*/  MUFU.SQRT R13, R53 ;  /* 0x00000035000d7308 */ /* 0x000e620000002000 */
[----:B------:R-:W-:-:S06]  /*0fa0*/  FADD R14, R14, 9.9999997473787516356e-06 ;  /* 0x3727c5ac0e0e7421 */ /* 0x000fcc0000000000 */
[----:B------:R-:W-:-:S04]  /*0fb0*/  @P0 FMUL R51, R51, 0.25 ;  /* 0x3e80000033330820 */ /* 0x000fc80000400000 */
[----:B------:R-:W-:-:S04]  /*0fc0*/  @!P2 FMUL R51, R51, 16777216 ;  /* 0x4b8000003333a820 */ /* 0x000fc80000400000 */
[----:B0-----:R-:W0:Y:S01]  /*0fd0*/  MUFU.RCP R8, R51 ;  /* 0x0000003300087308 */ /* 0x001e220000001000 */
[----:B------:R-:W-:-:S07]  /*0fe0*/  FSEL R11, R2, 1, P0 ;  /* 0x3f800000020b7808 */ /* 0x000fce0000000000 */
[----:B------:R-:W2:Y:S01]  /*0ff0*/  MUFU.SQRT R12, R14 ;  /* 0x0000000e000c7308 */ /* 0x000ea20000002000 */
[----:B------:R-:W-:Y:S01]  /*1000*/  @!P2 FMUL R11, R11, 16777216 ;  /* 0x4b8000000b0ba820 */ /* 0x000fe20000400000 */
[----:B-1----:R-:W-:Y:S01]  /*1010*/  FSETP.GT.AND P1, PT, R13, 8.50705917302346158658e+37, PT ;  /* 0x7e8000000d00780b */ /* 0x002fe20003f24000 */
[----:B------:R-:W-:Y:S01]  /*1020*/  FADD R15, R15, 9.9999997473787516356e-06 ;  /* 0x3727c5ac0f0f7421 */ /* 0x000fe20000000000 */
[----:B------:R-:W-:Y:S01]  /*1030*/  FSETP.GEU.AND P4, PT, R13, 1.175494350822287508e-38, PT ;  /* 0x008000000d00780b */ /* 0x000fe20003f8e000 */
[----:B0-----:R-:W-:-:S03]  /*1040*/  FMUL R8, R8, R11 ;  /* 0x0000000b08087220 */ /* 0x001fc60000400000 */
[----:B------:R-:W0:Y:S01]  /*1050*/  MUFU.SQRT R11, R15 ;  /* 0x0000000f000b7308 */ /* 0x000e220000002000 */
[----:B--2---:R-:W-:-:S06]  /*1060*/  FSETP.GT.AND P3, PT, R12, 8.50705917302346158658e+37, PT ;  /* 0x7e8000000c00780b */ /* 0x004fcc0003f64000 */
[----:B------:R-:W-:Y:S01]  /*1070*/  @P1 FMUL R13, R13, 0.25 ;  /* 0x3e8000000d0d1820 */ /* 0x000fe20000400000 */
[----:B------:R-:W-:-:S03]  /*1080*/  FSETP.GEU.AND P0, PT, R12, 1.175494350822287508e-38, PT ;  /* 0x008000000c00780b */ /* 0x000fc60003f0e000 */
[----:B------:R-:W-:Y:S01]  /*1090*/  @!P4 FMUL R13, R13, 16777216 ;  /* 0x4b8000000d0dc820 */ /* 0x000fe20000400000 */
[----:B0-----:R-:W-:-:S03]  /*10a0*/  FSETP.GT.AND P2, PT, R11, 8.50705917302346158658e+37, PT ;  /* 0x7e8000000b00780b */ /* 0x001fc60003f44000 */
[----:B------:R0:W1:Y:S01]  /*10b0*/  MUFU.RCP R9, R13 ;  /* 0x0000000d00097308 */ /* 0x0000620000001000 */
[----:B------:R-:W-:Y:S01]  /*10c0*/  @P3 FMUL R12, R12, 0.25 ;  /* 0x3e8000000c0c3820 */ /* 0x000fe20000400000 */
[----:B0-----:R-:W-:Y:S02]  /*10d0*/  FSEL R13, R2, 1, P3 ;  /* 0x3f800000020d7808 */ /* 0x001fe40001800000 */
[----:B------:R-:W-:Y:S02]  /*10e0*/  FSETP.GEU.AND P3, PT, R11, 1.175494350822287508e-38, PT ;  /* 0x008000000b00780b */ /* 0x000fe40003f6e000 */
[----:B------:R-:W-:-:S04]  /*10f0*/  @!P0 FMUL R12, R12, 16777216 ;  /* 0x4b8000000c0c8820 */ /* 0x000fc80000400000 */
[----:B------:R-:W-:Y:S02]  /*1100*/  @P2 FMUL R11, R11, 0.25 ;  /* 0x3e8000000b0b2820 */ /* 0x000fe40000400000 */
[----:B------:R-:W0:Y:S01]  /*1110*/  MUFU.RCP R12, R12 ;  /* 0x0000000c000c7308 */ /* 0x000e220000001000 */
[----:B------:R-:W-:Y:S02]  /*1120*/  FSEL R10, R2, 1, P1 ;  /* 0x3f800000020a7808 */ /* 0x000fe40000800000 */
[----:B------:R-:W-:Y:S02]  /*1130*/  FSETP.GEU.AND P1, PT, R48, RZ, PT ;  /* 0x000000ff3000720b */ /* 0x000fe40003f2e000 */
[----:B------:R-:W-:Y:S01]  /*1140*/  @!P3 FMUL R11, R11, 16777216 ;  /* 0x4b8000000b0bb820 */ /* 0x000fe20000400000 */
[----:B------:R-:W-:Y:S01]  /*1150*/  @!P4 FMUL R10, R10, 16777216 ;  /* 0x4b8000000a0ac820 */ /* 0x000fe20000400000 */
[----:B------:R-:W-:Y:S01]  /*1160*/  @!P0 FMUL R13, R13, 16777216 ;  /* 0x4b8000000d0d8820 */ /* 0x000fe20000400000 */
[----:B------:R-:W-:-:S02]  /*1170*/  FSEL R15, R48, RZ, P1 ;  /* 0x000000ff300f7208 */ /* 0x000fc40000800000 */
[----:B------:R-:W-:Y:S01]  /*1180*/  FSETP.GEU.AND P1, PT, R49, RZ, PT ;  /* 0x000000ff3100720b */ /* 0x000fe20003f2e000 */
[----:B------:R-:W2:Y:S01]  /*1190*/  MUFU.RCP R11, R11 ;  /* 0x0000000b000b7308 */ /* 0x000ea20000001000 */
[----:B-1----:R-:W-:Y:S01]  /*11a0*/  FMUL R9, R9, R10 ;  /* 0x0000000a09097220 */ /* 0x002fe20000400000 */
[----:B------:R-:W-:Y:S01]  /*11b0*/  FSETP.GEU.AND P4, PT, R50, RZ, PT ;  /* 0x000000ff3200720b */ /* 0x000fe20003f8e000 */
[----:B0-----:R-:W-:Y:S01]  /*11c0*/  FMUL R10, R12, R13 ;  /* 0x0000000d0c0a7220 */ /* 0x001fe20000400000 */
[----:B------:R-:W-:Y:S01]  /*11d0*/  FSEL R12, R49, RZ, P1 ;  /* 0x000000ff310c7208 */ /* 0x000fe20000800000 */
[----:B---3--:R-:W-:Y:S01]  /*11e0*/  FADD R17, R41, R17 ;  /* 0x0000001129117221 */ /* 0x008fe20000000000 */
[----:B------:R-:W-:Y:S02]  /*11f0*/  FSEL R2, R2, 1, P2 ;  /* 0x3f80000002027808 */ /* 0x000fe40001000000 */
[----:B------:R-:W-:Y:S01]  /*1200*/  FSEL R13, R50, RZ, P4 ;  /* 0x000000ff320d7208 */ /* 0x000fe20002000000 */
[----:B------:R-:W-:Y:S01]  /*1210*/  FADD R16, R40, R16 ;  /* 0x0000001028107221 */ /* 0x000fe20000000000 */
[C---:B------:R-:W-:Y:S01]  /*1220*/  FSETP.GEU.AND P1, PT, R21.reuse, -R12, PT ;  /* 0x8000000c1500720b */ /* 0x040fe20003f2e000 */
[----:B------:R-:W-:Y:S01]  /*1230*/  FADD R21, R21, R12 ;  /* 0x0000000c15157221 */ /* 0x000fe20000000000 */
[----:B------:R-:W-:Y:S01]  /*1240*/  @!P3 FMUL R2, R2, 16777216 ;  /* 0x4b8000000202b820 */ /* 0x000fe20000400000 */
[----:B-----5:R-:W-:Y:S01]  /*1250*/  FADD R12, -R25, R17 ;  /* 0x00000011190c7221 */ /* 0x020fe20000000100 */
[----:B------:R-:W-:Y:S01]  /*1260*/  FSETP.GEU.AND P2, PT, R22, -R13, PT ;  /* 0x8000000d1600720b */ /* 0x000fe20003f4e000 */
[----:B------:R-:W-:Y:S01]  /*1270*/  FADD R18, R42, R18 ;  /* 0x000000122a127221 */ /* 0x000fe20000000000 */
[----:B------:R-:W-:Y:S01]  /*1280*/  FADD R19, R43, R19 ;  /* 0x000000132b137221 */ /* 0x000fe20000000000 */
[----:B------:R-:W-:Y:S01]  /*1290*/  FADD R22, R22, R13 ;  /* 0x0000000d16167221 */ /* 0x000fe20000000000 */
[----:B------:R-:W-:Y:S01]  /*12a0*/  FADD R13, -R24, R16 ;  /* 0x00000010180d7221 */ /* 0x000fe20000000100 */
[----:B--2---:R-:W-:Y:S01]  /*12b0*/  FMUL R2, R11, R2 ;  /* 0x000000020b027220 */ /* 0x004fe20000400000 */
[----:B------:R-:W-:Y:S01]  /*12c0*/  FMUL R12, R12, R9 ;  /* 0x000000090c0c7220 */ /* 0x000fe20000400000 */
[----:B------:R-:W-:Y:S01]  /*12d0*/  FADD R11, -R26, R18 ;  /* 0x000000121a0b7221 */ /* 0x000fe20000000100 */
[----:B------:R-:W-:Y:S01]  /*12e0*/  FADD R27, -R27, R19 ;  /* 0x000000131b1b7221 */ /* 0x000fe20000000100 */
[----:B------:R-:W-:Y:S01]  /*12f0*/  FMUL R13, R13, R8 ;  /* 0x000000080d0d7220 */ /* 0x000fe20000400000 */
[----:B----4-:R-:W-:Y:S01]  /*1300*/  FFMA R12, R37, R12, R29 ;  /* 0x0000000c250c7223 */ /* 0x010fe2000000001d */
[----:B------:R-:W0:Y:S01]  /*1310*/  LDC.64 R8, c[0x0][0x220] ;  /* 0x00008800ff087b82 */ /* 0x000e220000000a00 */
[----:B------:R-:W-:Y:S01]  /*1320*/  FMUL R11, R11, R10 ;  /* 0x0000000a0b0b7220 */ /* 0x000fe20000400000 */
[----:B------:R-:W-:Y:S01]  /*1330*/  FMUL R2, R27, R2 ;  /* 0x000000021b027220 */ /* 0x000fe20000400000 */
[----:B------:R-:W-:Y:S01]  /*1340*/  FSETP.GEU.AND P3, PT, R3, RZ, PT ;  /* 0x000000ff0300720b */ /* 0x000fe20003f6e000 */
[----:B------:R-:W-:Y:S01]  /*1350*/  FFMA R13, R36, R13, R28 ;  /* 0x0000000d240d7223 */ /* 0x000fe2000000001c */
[----:B------:R-:W-:Y:S01]  /*1360*/  FFMA R11, R38, R11, R30 ;  /* 0x0000000b260b7223 */ /* 0x000fe2000000001e */
[----:B------:R-:W-:Y:S01]  /*1370*/  FSETP.GEU.AND P5, PT, R12, RZ, PT ;  /* 0x000000ff0c00720b */ /* 0x000fe20003fae000 */
[----:B------:R-:W-:Y:S01]  /*1380*/  FFMA R2, R39, R2, R31 ;  /* 0x0000000227027223 */ /* 0x000fe2000000001f */
[----:B------:R-:W-:-:S02]  /*1390*/  FSEL R10, R3, RZ, P3 ;  /* 0x000000ff030a7208 */ /* 0x000fc40001800000 */
[----:B------:R-:W-:Y:S02]  /*13a0*/  FSEL R12, R12, RZ, P5 ;  /* 0x000000ff0c0c7208 */ /* 0x000fe40002800000 */
[----:B------:R-:W-:Y:S02]  /*13b0*/  FSETP.GEU.AND P3, PT, R13, RZ, PT ;  /* 0x000000ff0d00720b */ /* 0x000fe40003f6e000 */
[----:B------:R-:W-:Y:S02]  /*13c0*/  FSETP.GEU.AND P6, PT, R11, RZ, PT ;  /* 0x000000ff0b00720b */ /* 0x000fe40003fce000 */
[----:B------:R-:W-:Y:S02]  /*13d0*/  FSETP.GEU.AND P5, PT, R2, RZ, PT ;  /* 0x000000ff0200720b */ /* 0x000fe40003fae000 */
[C---:B------:R-:W-:Y:S01]  /*13e0*/  FSETP.GEU.AND P0, PT, R20.reuse, -R15, PT ;  /* 0x8000000f1400720b */ /* 0x040fe20003f0e000 */
[----:B------:R-:W-:Y:S01]  /*13f0*/  FADD R20, R20, R15 ;  /* 0x0000000f14147221 */ /* 0x000fe20000000000 */
[----:B------:R-:W-:-:S02]  /*1400*/  FSEL R13, R13, RZ, P3 ;  /* 0x000000ff0d0d7208 */ /* 0x000fc40001800000 */
[----:B------:R-:W-:Y:S02]  /*1410*/  FSEL R11, R11, RZ, P6 ;  /* 0x000000ff0b0b7208 */ /* 0x000fe40003000000 */
[----:B------:R-:W-:Y:S02]  /*1420*/  FSEL R2, R2, RZ, P5 ;  /* 0x000000ff02027208 */ /* 0x000fe40002800000 */
[----:B------:R-:W-:Y:S02]  /*1430*/  FSEL R20, R20, RZ, P0 ;  /* 0x000000ff14147208 */ /* 0x000fe40000000000 */
[C---:B------:R-:W-:Y:S01]  /*1440*/  FSETP.GEU.AND P4, PT, R23.reuse, -R10, PT ;  /* 0x8000000a1700720b */ /* 0x040fe20003f8e000 */
[----:B------:R-:W-:Y:S01]  /*1450*/  FADD R23, R23, R10 ;  /* 0x0000000a17177221 */ /* 0x000fe20000000000 */
        /* <DEDUP_REMOVED lines=8> */
[----:B0-----:R-:W-:Y:S01]  /*14e0*/  IMAD.WIDE R8, R0, 0x4, R8 ;  /* 0x0000000400087825 */ /* 0x001fe200078e0208 */
[----:B------:R-:W-:-:S02]  /*14f0*/  FSEL R21, R21, RZ, P1 ;  /* 0x000000ff15157208 */ /* 0x000fc40000800000 */
[----:B------:R-:W-:Y:S02]  /*1500*/  FSEL R22, R22, RZ, P2 ;  /* 0x000000ff16167208 */ /* 0x000fe40001000000 */
[----:B------:R-:W-:Y:S02]  /*1510*/  FSEL R23, R23, RZ, P4 ;  /* 0x000000ff17177208 */ /* 0x000fe40002000000 */
[----:B------:R-:W-:Y:S02]  /*1520*/  FSEL R24, R13, RZ, P3 ;  /* 0x000000ff0d187208 */ /* 0x000fe40001800000 */
[----:B------:R-:W-:Y:S02]  /*1530*/  FSEL R25, R12, RZ, P6 ;  /* 0x000000ff0c197208 */ /* 0x000fe40003000000 */
[----:B------:R-:W-:Y:S02]  /*1540*/  FSEL R26, R11, RZ, P0 ;  /* 0x000000ff0b1a7208 */ /* 0x000fe40000000000 */
[----:B------:R-:W-:Y:S01]  /*1550*/  FSEL R27, R2, RZ, P5 ;  /* 0x000000ff021b7208 */ /* 0x000fe20002800000 */
[----:B------:R-:W-:Y:S04]  /*1560*/  STG.E.128 desc[UR4][R56.64+0x800], R16 ;  /* 0x0008001038007986 */ /* 0x000fe8000c101d04 */
[----:B------:R-:W-:Y:S04]  /*1570*/  STG.E.128 desc[UR4][R54.64], R4 ;  /* 0x0000000436007986 */ /* 0x000fe8000c101d04 */
[----:B------:R-:W-:Y:S04]  /*1580*/  STG.E.128 desc[UR4][R54.64+0x800], R32 ;  /* 0x0008002036007986 */ /* 0x000fe8000c101d04 */
[----:B------:R-:W-:Y:S04]  /*1590*/  STG.E.128 desc[UR4][R8.64], R20 ;  /* 0x0000001408007986 */ /* 0x000fe8000c101d04 */
[----:B------:R-:W-:Y:S01]  /*15a0*/  STG.E.128 desc[UR4][R8.64+0x800], R24 ;  /* 0x0008001808007986 */ /* 0x000fe2000c101d04 */
[----:B------:R-:W-:Y:S05]  /*15b0*/  EXIT ;  /* 0x000000000000794d */ /* 0x000fea0003800000 */
.L_x_0:
[----:B------:R-:W-:-:S00]  /*15c0*/  BRA `(.L_x_0) ;  /* 0xfffffffc00fc7947 */ /* 0x000fc0000383ffff */
[----:B------:R-:W-:-:S00]  /*15d0*/  NOP ;  /* 0x0000000000007918 */ /* 0x000fc00000000000 */
        /* <DEDUP_REMOVED lines=10> */
.L_x_1:


//--------------------- .nv.global.init           --------------------------
	.section	.nv.global.init,"aw",@progbits
.nv.global.init:
	.type		_$_str,@object
	.size		_$_str,(_$_str_$_2 - _$_str)
_$_str:
        /*0000*/ 	.byte	0x5f, 0x5f, 0x43, 0x55, 0x44, 0x41, 0x5f, 0x46, 0x54, 0x5a, 0x00
	.type		_$_str_$_2,@object
	.size		_$_str_$_2,(.L_1 - _$_str_$_2)
_$_str_$_2:
        /*000b*/ 	.byte	0x5f, 0x5f, 0x43, 0x55, 0x44, 0x41, 0x5f, 0x50, 0x52, 0x45, 0x43, 0x5f, 0x53, 0x51, 0x52, 0x54
        /*001b*/ 	.byte	0x00
.L_1:


//--------------------- .nv.constant0.triton_poi_fused__native_batch_norm_legit_no_training_add_convolution_relu_11 --------------------------
	.section	.nv.constant0.triton_poi_fused__native_batch_norm_legit_no_training_add_convolution_relu_11,"a",@progbits
	.sectionflags	@""
	.align	4
.nv.constant0.triton_poi_fused__native_batch_norm_legit_no_training_add_convolution_relu_11:
	.zero		636
